	.headerflags	@"EF_CUDA_TEXMODE_UNIFIED EF_CUDA_64BIT_ADDRESS EF_CUDA_ACCELERATORS EF_CUDA_SM90 EF_CUDA_VIRTUAL_SM(EF_CUDA_SM90)"
	.elftype	@"ET_EXEC"


//--------------------- .nv.info                  --------------------------
	.section	.nv.info,"",@"SHT_CUDA_INFO"
	.align	4


	//----- nvinfo : EIATTR_REGCOUNT
	.align		4
        /*0000*/ 	.byte	0x04, 0x2f
        /*0002*/ 	.short	(.L_3 - .L_2)
	.align		4
.L_2:
        /*0004*/ 	.word	index@(triton_poi_fused__native_batch_norm_legit_no_training_convolution_relu_4)
        /*0008*/ 	.word	0x00000038


	//----- nvinfo : EIATTR_MIN_STACK_SIZE
	.align		4
.L_3:
        /*000c*/ 	.byte	0x04, 0x12
        /*000e*/ 	.short	(.L_5 - .L_4)
	.align		4
.L_4:
        /*0010*/ 	.word	index@(triton_poi_fused__native_batch_norm_legit_no_training_convolution_relu_4)
        /*0014*/ 	.word	0x00000000


	//----- nvinfo : EIATTR_FRAME_SIZE
	.align		4
.L_5:
        /*0018*/ 	.byte	0x04, 0x11
        /*001a*/ 	.short	(.L_7 - .L_6)
	.align		4
.L_6:
        /*001c*/ 	.word	index@(triton_poi_fused__native_batch_norm_legit_no_training_convolution_relu_4)
        /*0020*/ 	.word	0x00000000


	//----- nvinfo : EIATTR_MIN_STACK_SIZE
	.align		4
.L_7:
        /*0024*/ 	.byte	0x04, 0x12
        /*0026*/ 	.short	(.L_9 - .L_8)
	.align		4
.L_8:
        /*0028*/ 	.word	index@(triton_poi_fused__native_batch_norm_legit_no_training_convolution_relu_4)
        /*002c*/ 	.word	0x00000000
.L_9:


//--------------------- .nv.info.triton_poi_fused__native_batch_norm_legit_no_training_convolution_relu_4 --------------------------
	.section	.nv.info.triton_poi_fused__native_batch_norm_legit_no_training_convolution_relu_4,"",@"SHT_CUDA_INFO"
	.sectionflags	@""
	.align	4


	//----- nvinfo : EIATTR_CUDA_API_VERSION
	.align		4
        /*0000*/ 	.byte	0x04, 0x37
        /*0002*/ 	.short	(.L_11 - .L_10)
.L_10:
        /*0004*/ 	.word	0x0000007c


	//----- nvinfo : EIATTR_KPARAM_INFO
	.align		4
.L_11:
        /*0008*/ 	.byte	0x04, 0x17
        /*000a*/ 	.short	(.L_13 - .L_12)
.L_12:
        /*000c*/ 	.word	0x00000000
        /*0010*/ 	.short	0x0007
        /*0012*/ 	.short	0x0038
        /*0014*/ 	.byte	0x00, 0xf0, 0x11, 0x00


	//----- nvinfo : EIATTR_KPARAM_INFO
	.align		4
.L_13:
        /*0018*/ 	.byte	0x04, 0x17
        /*001a*/ 	.short	(.L_15 - .L_14)
.L_14:
        /*001c*/ 	.word	0x00000000
        /*0020*/ 	.short	0x0006
        /*0022*/ 	.short	0x0030
        /*0024*/ 	.byte	0x00, 0xf4, 0x21, 0x00


	//----- nvinfo : EIATTR_KPARAM_INFO
	.align		4
.L_15:
        /*0028*/ 	.byte	0x04, 0x17
        /*002a*/ 	.short	(.L_17 - .L_16)
.L_16:
        /*002c*/ 	.word	0x00000000
        /*0030*/ 	.short	0x0005
        /*0032*/ 	.short	0x0028
        /*0034*/ 	.byte	0x00, 0xf4, 0x21, 0x00


	//----- nvinfo : EIATTR_KPARAM_INFO
	.align		4
.L_17:
        /*0038*/ 	.byte	0x04, 0x17
        /*003a*/ 	.short	(.L_19 - .L_18)
.L_18:
        /*003c*/ 	.word	0x00000000
        /*0040*/ 	.short	0x0004
        /*0042*/ 	.short	0x0020
        /*0044*/ 	.byte	0x00, 0xf4, 0x21, 0x00


	//----- nvinfo : EIATTR_KPARAM_INFO
	.align		4
.L_19:
        /*0048*/ 	.byte	0x04, 0x17
        /*004a*/ 	.short	(.L_21 - .L_20)
.L_20:
        /*004c*/ 	.word	0x00000000
        /*0050*/ 	.short	0x0003
        /*0052*/ 	.short	0x0018
        /*0054*/ 	.byte	0x00, 0xf4, 0x21, 0x00


	//----- nvinfo : EIATTR_KPARAM_INFO
	.align		4
.L_21:
        /*0058*/ 	.byte	0x04, 0x17
        /*005a*/ 	.short	(.L_23 - .L_22)
.L_22:
        /*005c*/ 	.word	0x00000000
        /*0060*/ 	.short	0x0002
        /*0062*/ 	.short	0x0010
        /*0064*/ 	.byte	0x00, 0xf4, 0x21, 0x00


	//----- nvinfo : EIATTR_KPARAM_INFO
	.align		4
.L_23:
        /*0068*/ 	.byte	0x04, 0x17
        /*006a*/ 	.short	(.L_25 - .L_24)
.L_24:
        /*006c*/ 	.word	0x00000000
        /*0070*/ 	.short	0x0001
        /*0072*/ 	.short	0x0008
        /*0074*/ 	.byte	0x00, 0xf4, 0x21, 0x00


	//----- nvinfo : EIATTR_KPARAM_INFO
	.align		4
.L_25:
        /*0078*/ 	.byte	0x04, 0x17
        /*007a*/ 	.short	(.L_27 - .L_26)
.L_26:
        /*007c*/ 	.word	0x00000000
        /*0080*/ 	.short	0x0000
        /*0082*/ 	.short	0x0000
        /*0084*/ 	.byte	0x00, 0xf4, 0x21, 0x00


	//----- nvinfo : EIATTR_SPARSE_MMA_MASK
	.align		4
.L_27:
        /*0088*/ 	.byte	0x03, 0x50
        /*008a*/ 	.short	0x0000


	//----- nvinfo : EIATTR_MAXREG_COUNT
	.align		4
        /*008c*/ 	.byte	0x03, 0x1b
        /*008e*/ 	.short	0x00ff


	//----- nvinfo : EIATTR_EXIT_INSTR_OFFSETS
	.align		4
        /*0090*/ 	.byte	0x04, 0x1c
        /*0092*/ 	.short	(.L_29 - .L_28)


	//   ....[0]....
.L_28:
        /*0094*/ 	.word	0x00000f50


	//   ....[1]....
        /*0098*/ 	.word	0x00000f70


	//----- nvinfo : EIATTR_REQNTID
	.align		4
.L_29:
        /*009c*/ 	.byte	0x04, 0x10
        /*009e*/ 	.short	(.L_31 - .L_30)
.L_30:
        /*00a0*/ 	.word	0x00000080
        /*00a4*/ 	.word	0x00000001
        /*00a8*/ 	.word	0x00000001


	//----- nvinfo : EIATTR_CBANK_PARAM_SIZE
	.align		4
.L_31:
        /*00ac*/ 	.byte	0x03, 0x19
        /*00ae*/ 	.short	0x003c


	//----- nvinfo : EIATTR_PARAM_CBANK
	.align		4
        /*00b0*/ 	.byte	0x04, 0x0a
        /*00b2*/ 	.short	(.L_33 - .L_32)
	.align		4
.L_32:
        /*00b4*/ 	.word	index@(.nv.constant0.triton_poi_fused__native_batch_norm_legit_no_training_convolution_relu_4)
        /*00b8*/ 	.short	0x0210
        /*00ba*/ 	.short	0x003c


	//----- nvinfo : EIATTR_SW_WAR
	.align		4
.L_33:
        /*00bc*/ 	.byte	0x04, 0x36
        /*00be*/ 	.short	(.L_35 - .L_34)
.L_34:
        /*00c0*/ 	.word	0x00000008
.L_35:


//--------------------- .nv.callgraph             --------------------------
	.section	.nv.callgraph,"",@"SHT_CUDA_CALLGRAPH"
	.align	4
	.sectionentsize	8
	.align		4
        /*0000*/ 	.word	0x00000000
	.align		4
        /*0004*/ 	.word	0xffffffff
	.align		4
        /*0008*/ 	.word	0x00000000
	.align		4
        /*000c*/ 	.word	0xfffffffe
	.align		4
        /*0010*/ 	.word	0x00000000
	.align		4
        /*0014*/ 	.word	0xfffffffd
	.align		4
        /*0018*/ 	.word	0x00000000
	.align		4
        /*001c*/ 	.word	0xfffffffc


//--------------------- .nv.constant4             --------------------------
	.section	.nv.constant4,"a",@progbits
	.align	8
	.align		8
.nv.constant4:
        /*0000*/ 	.dword	_$_str
	.align		8
        /*0008*/ 	.dword	_$_str_$_2


//--------------------- .text.triton_poi_fused__native_batch_norm_legit_no_training_convolution_relu_4 --------------------------
	.section	.text.triton_poi_fused__native_batch_norm_legit_no_training_convolution_relu_4,"ax",@progbits
	.align	128
        .global         triton_poi_fused__native_batch_norm_legit_no_training_convolution_relu_4
        .type           triton_poi_fused__native_batch_norm_legit_no_training_convolution_relu_4,@function
        .size           triton_poi_fused__native_batch_norm_legit_no_training_convolution_relu_4,(.L_x_1 - triton_poi_fused__native_batch_norm_legit_no_training_convolution_relu_4)
        .other          triton_poi_fused__native_batch_norm_legit_no_training_convolution_relu_4,@"STO_CUDA_ENTRY STV_DEFAULT"
triton_poi_fused__native_batch_norm_legit_no_training_convolution_relu_4:
.text.triton_poi_fused__native_batch_norm_legit_no_training_convolution_relu_4:
[----:B------:R-:W0:Y:S01]  /*0000*/  LDC R1, c[0x0][0x28] ;  /* 0x00000a00ff017b82 */ /* 0x000e220000000800 */
[----:B------:R-:W1:Y:S01]  /*0010*/  S2R R0, SR_TID.X ;  /* 0x0000000000007919 */ /* 0x000e620000002100 */
[----:B------:R-:W-:-:S06]  /*0020*/  HFMA2.MMA R28, -RZ, RZ, 0, 0 ;  /* 0x00000000ff1c7435 */ /* 0x000fcc00000001ff */
[----:B------:R-:W2:Y:S01]  /*0030*/  LDC.64 R20, c[0x0][0x228] ;  /* 0x00008a00ff147b82 */ /* 0x000ea20000000a00 */
[----:B------:R-:W-:Y:S01]  /*0040*/  MOV R22, RZ ;  /* 0x000000ff00167202 */ /* 0x000fe20000000f00 */
[----:B------:R-:W3:Y:S01]  /*0050*/  S2R R29, SR_CTAID.X ;  /* 0x00000000001d7919 */ /* 0x000ee20000002500 */
[----:B------:R-:W-:Y:S01]  /*0060*/  ULDC.64 UR4, c[0x0][0x208] ;  /* 0x0000820000047ab9 */ /* 0x000fe20000000a00 */
[----:B------:R-:W-:Y:S01]  /*0070*/  HFMA2.MMA R4, -RZ, RZ, 0, 0 ;  /* 0x00000000ff047435 */ /* 0x000fe200000001ff */
[----:B------:R-:W-:Y:S02]  /*0080*/  CS2R R24, SRZ ;  /* 0x0000000000187805 */ /* 0x000fe4000001ff00 */
[----:B------:R-:W-:Y:S02]  /*0090*/  MOV R30, RZ ;  /* 0x000000ff001e7202 */ /* 0x000fe40000000f00 */
[----:B------:R-:W-:Y:S01]  /*00a0*/  CS2R R44, SRZ ;  /* 0x00000000002c7805 */ /* 0x000fe2000001ff00 */
[----:B------:R-:W4:Y:S01]  /*00b0*/  LDC.64 R26, c[0x0][0x210] ;  /* 0x00008400ff1a7b82 */ /* 0x000f220000000a00 */
[----:B------:R-:W-:-:S07]  /*00c0*/  CS2R R42, SRZ ;  /* 0x00000000002a7805 */ /* 0x000fce000001ff00 */
[----:B------:R-:W5:Y:S01]  /*00d0*/  LDC.64 R10, c[0x0][0x218] ;  /* 0x00008600ff0a7b82 */ /* 0x000f620000000a00 */
[----:B------:R-:W-:Y:S02]  /*00e0*/  CS2R R14, SRZ ;  /* 0x00000000000e7805 */ /* 0x000fe4000001ff00 */
[----:B------:R-:W-:Y:S02]  /*00f0*/  CS2R R16, SRZ ;  /* 0x0000000000107805 */ /* 0x000fe4000001ff00 */
[----:B------:R-:W-:Y:S01]  /*0100*/  CS2R R18, SRZ ;  /* 0x0000000000127805 */ /* 0x000fe2000001ff00 */
[----:B------:R-:W-:Y:S01]  /*0110*/  HFMA2.MMA R47, -RZ, RZ, 0, 0 ;  /* 0x00000000ff2f7435 */ /* 0x000fe200000001ff */
[----:B------:R-:W-:Y:S01]  /*0120*/  MOV R50, RZ ;  /* 0x000000ff00327202 */ /* 0x000fe20000000f00 */
[----:B------:R-:W4:Y:S01]  /*0130*/  LDC.64 R52, c[0x0][0x230] ;  /* 0x00008c00ff347b82 */ /* 0x000f220000000a00 */
[----:B-1----:R-:W-:-:S04]  /*0140*/  SHF.L.U32 R0, R0, 0x2, RZ ;  /* 0x0000000200007819 */ /* 0x002fc800000006ff */
[----:B------:R-:W-:-:S04]  /*0150*/  LOP3.LUT R0, R0, 0x1fc, RZ, 0xc0, !PT ;  /* 0x000001fc00007812 */ /* 0x000fc800078ec0ff */
[----:B---3--:R-:W-:-:S04]  /*0160*/  LEA R29, R29, R0, 0xa ;  /* 0x000000001d1d7211 */ /* 0x008fc800078e50ff */
[C---:B------:R-:W-:Y:S01]  /*0170*/  ISETP.GE.AND P1, PT, R29.reuse, 0x744800, PT ;  /* 0x007448001d00780c */ /* 0x040fe20003f26270 */
[----:B------:R-:W-:-:S05]  /*0180*/  IMAD.HI R0, R29, -0x7319a973, R28 ;  /* 0x8ce6568d1d007827 */ /* 0x000fca00078e021c */
[----:B------:R-:W-:-:S04]  /*0190*/  SHF.R.U32.HI R3, RZ, 0x1f, R0 ;  /* 0x0000001fff037819 */ /* 0x000fc80000011600 */
[----:B------:R-:W-:-:S04]  /*01a0*/  LEA.HI.SX32 R3, R0, R3, 0x13 ;  /* 0x0000000300037211 */ /* 0x000fc800078f9aff */
[----:B------:R-:W-:-:S04]  /*01b0*/  LEA.HI R0, R3, R3, RZ, 0x7 ;  /* 0x0000000303007211 */ /* 0x000fc800078f38ff */
[----:B------:R-:W-:-:S04]  /*01c0*/  LOP3.LUT R0, R0, 0xffffff80, RZ, 0xc0, !PT ;  /* 0xffffff8000007812 */ /* 0x000fc800078ec0ff */
[----:B------:R-:W-:-:S05]  /*01d0*/  IADD3 R23, R3, -R0, RZ ;  /* 0x8000000003177210 */ /* 0x000fca0007ffe0ff */
[----:B--2---:R-:W-:-:S05]  /*01e0*/  IMAD.WIDE R2, R23, 0x4, R20 ;  /* 0x0000000417027825 */ /* 0x004fca00078e0214 */
[----:B------:R-:W2:Y:S01]  /*01f0*/  @!P1 LDG.E.EL R22, desc[UR4][R2.64] ;  /* 0x0000000402169981 */ /* 0x000ea2000c2e1900 */
[----:B------:R-:W-:-:S03]  /*0200*/  IADD3 R5, R29, 0x200, RZ ;  /* 0x000002001d057810 */ /* 0x000fc60007ffe0ff */
[----:B------:R-:W3:Y:S02]  /*0210*/  @!P1 LDG.E.EL R24, desc[UR4][R2.64] ;  /* 0x0000000402189981 */ /* 0x000ee4000c2e1900 */
[----:B------:R-:W-:Y:S02]  /*0220*/  IMAD.HI R0, R5, -0x7319a973, R4 ;  /* 0x8ce6568d05007827 */ /* 0x000fe400078e0204 */
[----:B------:R-:W3:Y:S03]  /*0230*/  @!P1 LDG.E.EL R28, desc[UR4][R2.64] ;  /* 0x00000004021c9981 */ /* 0x000ee6000c2e1900 */
[----:B------:R-:W-:Y:S01]  /*0240*/  SHF.R.U32.HI R7, RZ, 0x1f, R0 ;  /* 0x0000001fff077819 */ /* 0x000fe20000011600 */
[----:B------:R1:W3:Y:S03]  /*0250*/  @!P1 LDG.E.EL R30, desc[UR4][R2.64] ;  /* 0x00000004021e9981 */ /* 0x0002e6000c2e1900 */
[----:B------:R-:W-:-:S04]  /*0260*/  LEA.HI.SX32 R7, R0, R7, 0x13 ;  /* 0x0000000700077211 */ /* 0x000fc800078f9aff */
[----:B------:R-:W-:Y:S02]  /*0270*/  LEA.HI R0, R7, R7, RZ, 0x7 ;  /* 0x0000000707007211 */ /* 0x000fe400078f38ff */
[----:B------:R-:W-:Y:S02]  /*0280*/  ISETP.GE.AND P0, PT, R5, 0x744800, PT ;  /* 0x007448000500780c */ /* 0x000fe40003f06270 */
[----:B------:R-:W-:-:S04]  /*0290*/  LOP3.LUT R0, R0, 0xffffff80, RZ, 0xc0, !PT ;  /* 0xffffff8000007812 */ /* 0x000fc800078ec0ff */
[----:B------:R-:W-:Y:S01]  /*02a0*/  IADD3 R31, R7, -R0, RZ ;  /* 0x80000000071f7210 */ /* 0x000fe20007ffe0ff */
[----:B----4-:R-:W-:Y:S01]  /*02b0*/  IMAD.WIDE R26, R29, 0x4, R26 ;  /* 0x000000041d1a7825 */ /* 0x010fe200078e021a */
[----:B------:R-:W4:Y:S03]  /*02c0*/  LDC.64 R6, c[0x0][0x220] ;  /* 0x00008800ff067b82 */ /* 0x000f260000000a00 */
[C---:B------:R-:W-:Y:S02]  /*02d0*/  IMAD.WIDE R20, R31.reuse, 0x4, R20 ;  /* 0x000000041f147825 */ /* 0x040fe400078e0214 */
[----:B------:R-:W3:Y:S04]  /*02e0*/  @!P0 LDG.E.128 R16, desc[UR4][R26.64+0x800] ;  /* 0x000800041a108981 */ /* 0x000ee8000c1e1d00 */
[----:B------:R-:W3:Y:S04]  /*02f0*/  @!P0 LDG.E.EL R44, desc[UR4][R20.64] ;  /* 0x00000004142c8981 */ /* 0x000ee8000c2e1900 */
[----:B------:R-:W3:Y:S01]  /*0300*/  @!P0 LDG.E.EL R43, desc[UR4][R20.64] ;  /* 0x00000004142b8981 */ /* 0x000ee2000c2e1900 */
[----:B-----5:R-:W-:-:S05]  /*0310*/  IMAD.WIDE R12, R31, 0x4, R10 ;  /* 0x000000041f0c7825 */ /* 0x020fca00078e020a */
[----:B------:R-:W5:Y:S04]  /*0320*/  @!P0 LDG.E.EL R14, desc[UR4][R12.64] ;  /* 0x000000040c0e8981 */ /* 0x000f68000c2e1900 */
[----:B------:R-:W5:Y:S01]  /*0330*/  @!P0 LDG.E.EL R15, desc[UR4][R12.64] ;  /* 0x000000040c0f8981 */ /* 0x000f62000c2e1900 */
[----:B------:R-:W-:Y:S02]  /*0340*/  CS2R R36, SRZ ;  /* 0x0000000000247805 */ /* 0x000fe4000001ff00 */
[----:B------:R-:W-:Y:S01]  /*0350*/  CS2R R38, SRZ ;  /* 0x0000000000267805 */ /* 0x000fe2000001ff00 */
[----:B------:R-:W5:Y:S01]  /*0360*/  @!P0 LDG.E.EL R47, desc[UR4][R12.64] ;  /* 0x000000040c2f8981 */ /* 0x000f62000c2e1900 */
[----:B------:R-:W-:-:S03]  /*0370*/  IMAD.WIDE R10, R23, 0x4, R10 ;  /* 0x00000004170a7825 */ /* 0x000fc600078e020a */
[----:B------:R4:W5:Y:S01]  /*0380*/  @!P0 LDG.E.EL R50, desc[UR4][R12.64] ;  /* 0x000000040c328981 */ /* 0x000962000c2e1900 */
[----:B------:R-:W-:Y:S01]  /*0390*/  HFMA2.MMA R5, -RZ, RZ, 0, 0 ;  /* 0x00000000ff057435 */ /* 0x000fe200000001ff */
[----:B-1----:R-:W-:Y:S02]  /*03a0*/  CS2R R2, SRZ ;  /* 0x0000000000027805 */ /* 0x002fe4000001ff00 */
[----:B------:R-:W-:Y:S01]  /*03b0*/  MOV R0, RZ ;  /* 0x000000ff00007202 */ /* 0x000fe20000000f00 */
[----:B------:R-:W5:Y:S01]  /*03c0*/  @!P1 LDG.E.EL R37, desc[UR4][R10.64] ;  /* 0x000000040a259981 */ /* 0x000f62000c2e1900 */
[----:B------:R-:W-:Y:S01]  /*03d0*/  CS2R R32, SRZ ;  /* 0x0000000000207805 */ /* 0x000fe2000001ff00 */
[C---:B----4-:R-:W-:Y:S02]  /*03e0*/  IMAD.WIDE R8, R23.reuse, 0x4, R6 ;  /* 0x0000000417087825 */ /* 0x050fe400078e0206 */
[----:B------:R-:W4:Y:S01]  /*03f0*/  @!P1 LDG.E.EL R36, desc[UR4][R10.64] ;  /* 0x000000040a249981 */ /* 0x000f22000c2e1900 */
[----:B------:R-:W1:Y:S03]  /*0400*/  LDC.64 R12, c[0x0][0x238] ;  /* 0x00008e00ff0c7b82 */ /* 0x000e660000000a00 */
[----:B------:R-:W4:Y:S04]  /*0410*/  @!P1 LDG.E.EL R39, desc[UR4][R10.64] ;  /* 0x000000040a279981 */ /* 0x000f28000c2e1900 */
[----:B------:R1:W4:Y:S01]  /*0420*/  @!P1 LDG.E.EL R42, desc[UR4][R10.64] ;  /* 0x000000040a2a9981 */ /* 0x000322000c2e1900 */
[----:B0-----:R-:W-:Y:S01]  /*0430*/  IMAD.WIDE R34, R23, 0x4, R52 ;  /* 0x0000000417227825 */ /* 0x001fe200078e0234 */
[----:B------:R-:W-:-:S02]  /*0440*/  CS2R R40, SRZ ;  /* 0x0000000000287805 */ /* 0x000fc4000001ff00 */
[----:B------:R-:W4:Y:S04]  /*0450*/  @!P1 LDG.E.EL R5, desc[UR4][R8.64] ;  /* 0x0000000408059981 */ /* 0x000f28000c2e1900 */
[----:B------:R-:W4:Y:S01]  /*0460*/  @!P1 LDG.E.EL R2, desc[UR4][R8.64] ;  /* 0x0000000408029981 */ /* 0x000f22000c2e1900 */
[----:B-1----:R-:W-:-:S03]  /*0470*/  IMAD.WIDE R10, R31, 0x4, R6 ;  /* 0x000000041f0a7825 */ /* 0x002fc600078e0206 */
[----:B------:R-:W4:Y:S01]  /*0480*/  @!P1 LDG.E.EL R3, desc[UR4][R8.64] ;  /* 0x0000000408039981 */ /* 0x000f22000c2e1900 */
[----:B------:R-:W-:-:S03]  /*0490*/  IMAD.WIDE R52, R31, 0x4, R52 ;  /* 0x000000041f347825 */ /* 0x000fc600078e0234 */
[----:B------:R0:W4:Y:S04]  /*04a0*/  @!P1 LDG.E.EL R0, desc[UR4][R8.64] ;  /* 0x0000000408009981 */ /* 0x000128000c2e1900 */
[----:B------:R-:W4:Y:S04]  /*04b0*/  @!P0 LDG.E.EL R33, desc[UR4][R10.64] ;  /* 0x000000040a218981 */ /* 0x000f28000c2e1900 */
[----:B------:R-:W4:Y:S01]  /*04c0*/  @!P0 LDG.E.EL R38, desc[UR4][R10.64] ;  /* 0x000000040a268981 */ /* 0x000f22000c2e1900 */
[----:B0-----:R-:W-:-:S03]  /*04d0*/  CS2R R8, SRZ ;  /* 0x0000000000087805 */ /* 0x001fc6000001ff00 */
[----:B------:R-:W4:Y:S04]  /*04e0*/  @!P0 LDG.E.EL R45, desc[UR4][R10.64] ;  /* 0x000000040a2d8981 */ /* 0x000f28000c2e1900 */
[----:B------:R0:W4:Y:S01]  /*04f0*/  @!P0 LDG.E.EL R32, desc[UR4][R10.64] ;  /* 0x000000040a208981 */ /* 0x000122000c2e1900 */
[----:B------:R-:W-:-:S03]  /*0500*/  CS2R R6, SRZ ;  /* 0x0000000000067805 */ /* 0x000fc6000001ff00 */
[----:B------:R-:W4:Y:S04]  /*0510*/  @!P0 LDG.E.EL R41, desc[UR4][R52.64] ;  /* 0x0000000434298981 */ /* 0x000f28000c2e1900 */
[----:B------:R-:W4:Y:S01]  /*0520*/  @!P0 LDG.E.EL R9, desc[UR4][R52.64] ;  /* 0x0000000434098981 */ /* 0x000f22000c2e1900 */
[----:B0-----:R-:W-:-:S03]  /*0530*/  CS2R R10, SRZ ;  /* 0x00000000000a7805 */ /* 0x001fc6000001ff00 */
[----:B------:R-:W4:Y:S04]  /*0540*/  @!P1 LDG.E.EL R4, desc[UR4][R34.64] ;  /* 0x0000000422049981 */ /* 0x000f28000c2e1900 */
[----:B------:R-:W4:Y:S04]  /*0550*/  @!P0 LDG.E.EL R10, desc[UR4][R52.64] ;  /* 0x00000004340a8981 */ /* 0x000f28000c2e1900 */
[----:B------:R-:W4:Y:S04]  /*0560*/  @!P0 LDG.E.EL R11, desc[UR4][R52.64] ;  /* 0x00000004340b8981 */ /* 0x000f28000c2e1900 */
[----:B------:R-:W4:Y:S04]  /*0570*/  @!P1 LDG.E.EL R6, desc[UR4][R34.64] ;  /* 0x0000000422069981 */ /* 0x000f28000c2e1900 */
[----:B------:R-:W4:Y:S04]  /*0580*/  @!P1 LDG.E.EL R7, desc[UR4][R34.64] ;  /* 0x0000000422079981 */ /* 0x000f28000c2e1900 */
[----:B------:R0:W4:Y:S02]  /*0590*/  @!P1 LDG.E.EL R8, desc[UR4][R34.64] ;  /* 0x0000000422089981 */ /* 0x000124000c2e1900 */
[----:B0-----:R-:W-:-:S04]  /*05a0*/  IMAD.WIDE R34, R23, 0x4, R12 ;  /* 0x0000000417227825 */ /* 0x001fc800078e020c */
[----:B------:R-:W-:Y:S01]  /*05b0*/  IMAD.WIDE R12, R31, 0x4, R12 ;  /* 0x000000041f0c7825 */ /* 0x000fe200078e020c */
[----:B------:R-:W-:Y:S01]  /*05c0*/  HFMA2.MMA R31, -RZ, RZ, 0, 0 ;  /* 0x00000000ff1f7435 */ /* 0x000fe200000001ff */
[----:B------:R-:W-:Y:S01]  /*05d0*/  CS2R R48, SRZ ;  /* 0x0000000000307805 */ /* 0x000fe2000001ff00 */
[----:B------:R-:W-:Y:S01]  /*05e0*/  HFMA2.MMA R23, -RZ, RZ, 0, 0 ;  /* 0x00000000ff177435 */ /* 0x000fe200000001ff */
[----:B------:R-:W4:Y:S04]  /*05f0*/  @!P1 LDG.E.EL R25, desc[UR4][R34.64] ;  /* 0x0000000422199981 */ /* 0x000f28000c2e1900 */
[----:B------:R-:W4:Y:S04]  /*0600*/  @!P0 LDG.E.EL R40, desc[UR4][R12.64] ;  /* 0x000000040c288981 */ /* 0x000f28000c2e1900 */
[----:B------:R-:W4:Y:S04]  /*0610*/  @!P0 LDG.E.EL R31, desc[UR4][R12.64] ;  /* 0x000000040c1f8981 */ /* 0x000f28000c2e1900 */
[----:B------:R-:W4:Y:S04]  /*0620*/  @!P0 LDG.E.EL R48, desc[UR4][R20.64] ;  /* 0x0000000414308981 */ /* 0x000f28000c2e1900 */
[----:B------:R0:W4:Y:S04]  /*0630*/  @!P0 LDG.E.EL R49, desc[UR4][R20.64] ;  /* 0x0000000414318981 */ /* 0x000128000c2e1900 */
[----:B------:R-:W4:Y:S01]  /*0640*/  @!P1 LDG.E.EL R23, desc[UR4][R34.64] ;  /* 0x0000000422179981 */ /* 0x000f22000c2e1900 */
[----:B0-----:R-:W-:-:S06]  /*0650*/  CS2R R20, SRZ ;  /* 0x0000000000147805 */ /* 0x001fcc000001ff00 */
[----:B------:R-:W4:Y:S04]  /*0660*/  @!P1 LDG.E.EL R21, desc[UR4][R34.64] ;  /* 0x0000000422159981 */ /* 0x000f28000c2e1900 */
[----:B------:R-:W4:Y:S01]  /*0670*/  @!P1 LDG.E.EL R20, desc[UR4][R34.64] ;  /* 0x0000000422149981 */ /* 0x000f22000c2e1900 */
[----:B--2---:R-:W-:-:S06]  /*0680*/  FADD R51, R22, 9.9999997473787516356e-06 ;  /* 0x3727c5ac16337421 */ /* 0x004fcc0000000000 */
[----:B------:R-:W0:Y:S01]  /*0690*/  MUFU.SQRT R51, R51 ;  /* 0x0000003300337308 */ /* 0x000e220000002000 */
[----:B---3--:R-:W-:Y:S01]  /*06a0*/  FADD R46, R24, 9.9999997473787516356e-06 ;  /* 0x3727c5ac182e7421 */ /* 0x008fe20000000000 */
[C---:B0-----:R-:W-:Y:S02]  /*06b0*/  FSETP.GT.AND P2, PT, R51.reuse, 8.50705917302346158658e+37, PT ;  /* 0x7e8000003300780b */ /* 0x041fe40003f44000 */
[----:B------:R-:W-:-:S04]  /*06c0*/  FSETP.GEU.AND P4, PT, R51, 1.175494350822287508e-38, PT ;  /* 0x008000003300780b */ /* 0x000fc80003f8e000 */
[----:B------:R0:W1:Y:S01]  /*06d0*/  MUFU.SQRT R52, R46 ;  /* 0x0000002e00347308 */ /* 0x0000620000002000 */
[----:B------:R-:W-:Y:S02]  /*06e0*/  MOV R22, RZ ;  /* 0x000000ff00167202 */ /* 0x000fe40000000f00 */
[----:B------:R-:W-:-:S04]  /*06f0*/  MOV R24, RZ ;  /* 0x000000ff00187202 */ /* 0x000fc80000000f00 */
[----:B------:R-:W2:Y:S01]  /*0700*/  @!P0 LDG.E.EL R22, desc[UR4][R12.64] ;  /* 0x000000040c168981 */ /* 0x000ea2000c2e1900 */
[----:B------:R-:W-:Y:S01]  /*0710*/  @P2 FMUL R51, R51, 0.25 ;  /* 0x3e80000033332820 */ /* 0x000fe20000400000 */
[----:B0-----:R-:W-:Y:S02]  /*0720*/  HFMA2.MMA R46, -RZ, RZ, 1.625, 0 ;  /* 0x3e800000ff2e7435 */ /* 0x001fe400000001ff */
[----:B------:R0:W3:Y:S01]  /*0730*/  @!P0 LDG.E.EL R24, desc[UR4][R12.64] ;  /* 0x000000040c188981 */ /* 0x0000e2000c2e1900 */
[----:B------:R-:W-:Y:S01]  /*0740*/  @!P4 FMUL R51, R51, 16777216 ;  /* 0x4b8000003333c820 */ /* 0x000fe20000400000 */
[----:B-1----:R-:W-:-:S05]  /*0750*/  FSETP.GT.AND P3, PT, R52, 8.50705917302346158658e+37, PT ;  /* 0x7e8000003400780b */ /* 0x002fca0003f64000 */
[----:B------:R-:W1:Y:S01]  /*0760*/  MUFU.RCP R51, R51 ;  /* 0x0000003300337308 */ /* 0x000e620000001000 */
[----:B0-----:R-:W-:Y:S01]  /*0770*/  FSEL R12, R46, 1, P2 ;  /* 0x3f8000002e0c7808 */ /* 0x001fe20001000000 */
[----:B------:R-:W-:Y:S01]  /*0780*/  FADD R13, R28, 9.9999997473787516356e-06 ;  /* 0x3727c5ac1c0d7421 */ /* 0x000fe20000000000 */
[----:B------:R-:W-:-:S03]  /*0790*/  FSETP.GEU.AND P5, PT, R52, 1.175494350822287508e-38, PT ;  /* 0x008000003400780b */ /* 0x000fc60003fae000 */
[----:B------:R-:W-:Y:S02]  /*07a0*/  @!P4 FMUL R12, R12, 16777216 ;  /* 0x4b8000000c0cc820 */ /* 0x000fe40000400000 */
[----:B------:R-:W0:Y:S01]  /*07b0*/  MUFU.SQRT R13, R13 ;  /* 0x0000000d000d7308 */ /* 0x000e220000002000 */
[----:B------:R-:W-:Y:S01]  /*07c0*/  @P3 FMUL R52, R52, 0.25 ;  /* 0x3e80000034343820 */ /* 0x000fe20000400000 */
[----:B-1----:R-:W-:Y:S01]  /*07d0*/  FMUL R28, R51, R12 ;  /* 0x0000000c331c7220 */ /* 0x002fe20000400000 */
[----:B------:R-:W-:Y:S01]  /*07e0*/  FADD R12, R30, 9.9999997473787516356e-06 ;  /* 0x3727c5ac1e0c7421 */ /* 0x000fe20000000000 */
[----:B------:R-:W-:-:S04]  /*07f0*/  FADD R44, R44, 9.9999997473787516356e-06 ;  /* 0x3727c5ac2c2c7421 */ /* 0x000fc80000000000 */
[----:B------:R-:W-:Y:S01]  /*0800*/  @!P5 FMUL R52, R52, 16777216 ;  /* 0x4b8000003434d820 */ /* 0x000fe20000400000 */
[----:B------:R-:W1:Y:S01]  /*0810*/  MUFU.SQRT R12, R12 ;  /* 0x0000000c000c7308 */ /* 0x000e620000002000 */
[----:B------:R-:W-:Y:S02]  /*0820*/  FSEL R35, R46, 1, P3 ;  /* 0x3f8000002e237808 */ /* 0x000fe40001800000 */
[----:B0-----:R-:W-:-:S05]  /*0830*/  FSETP.GT.AND P3, PT, R13, 8.50705917302346158658e+37, PT ;  /* 0x7e8000000d00780b */ /* 0x001fca0003f64000 */
[----:B------:R-:W0:Y:S01]  /*0840*/  MUFU.SQRT R51, R44 ;  /* 0x0000002c00337308 */ /* 0x000e220000002000 */
[----:B------:R-:W-:-:S07]  /*0850*/  FSETP.GEU.AND P6, PT, R13, 1.175494350822287508e-38, PT ;  /* 0x008000000d00780b */ /* 0x000fce0003fce000 */
[----:B------:R-:W5:Y:S01]  /*0860*/  MUFU.RCP R34, R52 ;  /* 0x0000003400227308 */ /* 0x000f620000001000 */
[----:B------:R-:W-:Y:S01]  /*0870*/  @!P5 FMUL R35, R35, 16777216 ;  /* 0x4b8000002323d820 */ /* 0x000fe20000400000 */
[C---:B-1----:R-:W-:Y:S01]  /*0880*/  FSETP.GT.AND P5, PT, R12.reuse, 8.50705917302346158658e+37, PT ;  /* 0x7e8000000c00780b */ /* 0x042fe20003fa4000 */
[----:B------:R-:W-:Y:S01]  /*0890*/  @P3 FMUL R13, R13, 0.25 ;  /* 0x3e8000000d0d3820 */ /* 0x000fe20000400000 */
[----:B------:R-:W-:Y:S02]  /*08a0*/  FSETP.GEU.AND P2, PT, R12, 1.175494350822287508e-38, PT ;  /* 0x008000000c00780b */ /* 0x000fe40003f4e000 */
[----:B0-----:R-:W-:Y:S01]  /*08b0*/  FSETP.GT.AND P4, PT, R51, 8.50705917302346158658e+37, PT ;  /* 0x7e8000003300780b */ /* 0x001fe20003f84000 */
[----:B------:R-:W-:Y:S01]  /*08c0*/  @!P6 FMUL R13, R13, 16777216 ;  /* 0x4b8000000d0de820 */ /* 0x000fe20000400000 */
[----:B-----5:R-:W-:Y:S01]  /*08d0*/  FMUL R30, R34, R35 ;  /* 0x00000023221e7220 */ /* 0x020fe20000400000 */
[----:B------:R-:W-:Y:S02]  /*08e0*/  FSEL R34, R46, 1, P3 ;  /* 0x3f8000002e227808 */ /* 0x000fe40001800000 */
[----:B------:R-:W-:-:S04]  /*08f0*/  FSETP.GEU.AND P3, PT, R51, 1.175494350822287508e-38, PT ;  /* 0x008000003300780b */ /* 0x000fc80003f6e000 */
[----:B------:R-:W-:Y:S01]  /*0900*/  @P5 FMUL R12, R12, 0.25 ;  /* 0x3e8000000c0c5820 */ /* 0x000fe20000400000 */
[----:B------:R-:W0:Y:S03]  /*0910*/  MUFU.RCP R13, R13 ;  /* 0x0000000d000d7308 */ /* 0x000e260000001000 */
[----:B------:R-:W-:Y:S01]  /*0920*/  @P4 FMUL R51, R51, 0.25 ;  /* 0x3e80000033334820 */ /* 0x000fe20000400000 */
[----:B------:R-:W-:Y:S01]  /*0930*/  FADD R43, R43, 9.9999997473787516356e-06 ;  /* 0x3727c5ac2b2b7421 */ /* 0x000fe20000000000 */
[----:B------:R-:W-:Y:S01]  /*0940*/  @!P2 FMUL R12, R12, 16777216 ;  /* 0x4b8000000c0ca820 */ /* 0x000fe20000400000 */
[----:B------:R-:W-:Y:S02]  /*0950*/  @!P6 FMUL R34, R34, 16777216 ;  /* 0x4b8000002222e820 */ /* 0x000fe40000400000 */
[----:B------:R-:W-:Y:S01]  /*0960*/  MUFU.SQRT R52, R43 ;  /* 0x0000002b00347308 */ /* 0x000fe20000002000 */
[----:B------:R-:W-:-:S07]  /*0970*/  @!P3 FMUL R51, R51, 16777216 ;  /* 0x4b8000003333b820 */ /* 0x000fce0000400000 */
[----:B------:R-:W1:Y:S01]  /*0980*/  MUFU.RCP R12, R12 ;  /* 0x0000000c000c7308 */ /* 0x000e620000001000 */
[----:B0-----:R-:W-:Y:S01]  /*0990*/  FMUL R34, R13, R34 ;  /* 0x000000220d227220 */ /* 0x001fe20000400000 */
[----:B------:R-:W-:-:S06]  /*09a0*/  FSEL R35, R46, 1, P5 ;  /* 0x3f8000002e237808 */ /* 0x000fcc0002800000 */
[----:B------:R-:W0:Y:S01]  /*09b0*/  MUFU.RCP R43, R51 ;  /* 0x00000033002b7308 */ /* 0x000e220000001000 */
[----:B------:R-:W-:Y:S01]  /*09c0*/  FSEL R13, R46, 1, P4 ;  /* 0x3f8000002e0d7808 */ /* 0x000fe20002000000 */
[----:B------:R-:W-:-:S04]  /*09d0*/  @!P2 FMUL R35, R35, 16777216 ;  /* 0x4b8000002323a820 */ /* 0x000fc80000400000 */
[----:B------:R-:W-:Y:S01]  /*09e0*/  @!P3 FMUL R13, R13, 16777216 ;  /* 0x4b8000000d0db820 */ /* 0x000fe20000400000 */
[----:B-1----:R-:W-:Y:S01]  /*09f0*/  FMUL R35, R12, R35 ;  /* 0x000000230c237220 */ /* 0x002fe20000400000 */
[----:B------:R-:W-:Y:S01]  /*0a00*/  FADD R19, R14, R19 ;  /* 0x000000130e137221 */ /* 0x000fe20000000000 */
[----:B------:R-:W-:Y:S01]  /*0a10*/  FADD R18, R15, R18 ;  /* 0x000000120f127221 */ /* 0x000fe20000000000 */
[----:B------:R-:W-:Y:S01]  /*0a20*/  CS2R R14, SRZ ;  /* 0x00000000000e7805 */ /* 0x000fe2000001ff00 */
[----:B0-----:R-:W-:Y:S01]  /*0a30*/  FMUL R43, R43, R13 ;  /* 0x0000000d2b2b7220 */ /* 0x001fe20000400000 */
[----:B------:R-:W-:-:S06]  /*0a40*/  CS2R R12, SRZ ;  /* 0x00000000000c7805 */ /* 0x000fcc000001ff00 */
[----:B------:R-:W5:Y:S01]  /*0a50*/  @!P1 LDG.E.128 R12, desc[UR4][R26.64] ;  /* 0x000000041a0c9981 */ /* 0x000f62000c1e1d00 */
[C---:B------:R-:W-:Y:S02]  /*0a60*/  FSETP.GT.AND P6, PT, R52.reuse, 8.50705917302346158658e+37, PT ;  /* 0x7e8000003400780b */ /* 0x040fe40003fc4000 */
[----:B------:R-:W-:-:S11]  /*0a70*/  FSETP.GEU.AND P5, PT, R52, 1.175494350822287508e-38, PT ;  /* 0x008000003400780b */ /* 0x000fd60003fae000 */
[----:B------:R-:W-:-:S04]  /*0a80*/  @P6 FMUL R52, R52, 0.25 ;  /* 0x3e80000034346820 */ /* 0x000fc80000400000 */
[----:B------:R-:W-:Y:S01]  /*0a90*/  @!P5 FMUL R52, R52, 16777216 ;  /* 0x4b8000003434d820 */ /* 0x000fe20000400000 */
[----:B----4-:R-:W-:-:S03]  /*0aa0*/  FADD R48, R48, 9.9999997473787516356e-06 ;  /* 0x3727c5ac30307421 */ /* 0x010fc60000000000 */
[----:B------:R-:W0:Y:S01]  /*0ab0*/  MUFU.RCP R44, R52 ;  /* 0x00000034002c7308 */ /* 0x000e220000001000 */
[----:B------:R-:W-:-:S07]  /*0ac0*/  FSEL R53, R46, 1, P6 ;  /* 0x3f8000002e357808 */ /* 0x000fce0003000000 */
[----:B------:R-:W1:Y:S01]  /*0ad0*/  MUFU.SQRT R52, R48 ;  /* 0x0000003000347308 */ /* 0x000e620000002000 */
[----:B------:R-:W-:Y:S01]  /*0ae0*/  @!P5 FMUL R53, R53, 16777216 ;  /* 0x4b8000003535d820 */ /* 0x000fe20000400000 */
[----:B------:R-:W-:-:S03]  /*0af0*/  FADD R51, R49, 9.9999997473787516356e-06 ;  /* 0x3727c5ac31337421 */ /* 0x000fc60000000000 */
[----:B0-----:R-:W-:-:S03]  /*0b00*/  FMUL R44, R44, R53 ;  /* 0x000000352c2c7220 */ /* 0x001fc60000400000 */
[----:B------:R-:W0:Y:S01]  /*0b10*/  MUFU.SQRT R53, R51 ;  /* 0x0000003300357308 */ /* 0x000e220000002000 */
[C---:B-1----:R-:W-:Y:S02]  /*0b20*/  FSETP.GT.AND P2, PT, R52.reuse, 8.50705917302346158658e+37, PT ;  /* 0x7e8000003400780b */ /* 0x042fe40003f44000 */
[----:B------:R-:W-:Y:S02]  /*0b30*/  FSETP.GEU.AND P4, PT, R52, 1.175494350822287508e-38, PT ;  /* 0x008000003400780b */ /* 0x000fe40003f8e000 */
[----:B0-----:R-:W-:-:S09]  /*0b40*/  FSETP.GT.AND P3, PT, R53, 8.50705917302346158658e+37, PT ;  /* 0x7e8000003500780b */ /* 0x001fd20003f64000 */
[----:B------:R-:W-:Y:S01]  /*0b50*/  @P2 FMUL R52, R52, 0.25 ;  /* 0x3e80000034342820 */ /* 0x000fe20000400000 */
[----:B------:R-:W-:-:S03]  /*0b60*/  FSETP.GEU.AND P5, PT, R53, 1.175494350822287508e-38, PT ;  /* 0x008000003500780b */ /* 0x000fc60003fae000 */
[----:B------:R-:W-:-:S04]  /*0b70*/  @!P4 FMUL R52, R52, 16777216 ;  /* 0x4b8000003434c820 */ /* 0x000fc80000400000 */
[----:B------:R-:W0:Y:S01]  /*0b80*/  MUFU.RCP R49, R52 ;  /* 0x0000003400317308 */ /* 0x000e220000001000 */
[----:B------:R-:W-:Y:S01]  /*0b90*/  FADD R17, R50, R17 ;  /* 0x0000001132117221 */ /* 0x000fe20000000000 */
[----:B------:R-:W-:Y:S01]  /*0ba0*/  @P3 FMUL R53, R53, 0.25 ;  /* 0x3e80000035353820 */ /* 0x000fe20000400000 */
[C---:B------:R-:W-:Y:S01]  /*0bb0*/  FSEL R50, R46.reuse, 1, P2 ;  /* 0x3f8000002e327808 */ /* 0x040fe20001000000 */
[----:B------:R-:W-:Y:S01]  /*0bc0*/  FADD R16, R47, R16 ;  /* 0x000000102f107221 */ /* 0x000fe20000000000 */
[----:B------:R-:W-:Y:S01]  /*0bd0*/  FSEL R51, R46, 1, P3 ;  /* 0x3f8000002e337808 */ /* 0x000fe20001800000 */
[----:B------:R-:W-:Y:S01]  /*0be0*/  @!P5 FMUL R53, R53, 16777216 ;  /* 0x4b8000003535d820 */ /* 0x000fe20000400000 */
[----:B------:R-:W-:Y:S01]  /*0bf0*/  FADD R47, R19, -R32 ;  /* 0x80000020132f7221 */ /* 0x000fe20000000000 */
[----:B------:R-:W-:Y:S01]  /*0c00*/  @!P4 FMUL R50, R50, 16777216 ;  /* 0x4b8000003232c820 */ /* 0x000fe20000400000 */
[----:B------:R-:W-:Y:S02]  /*0c10*/  FADD R46, R16, -R33 ;  /* 0x80000021102e7221 */ /* 0x000fe40000000000 */
[----:B------:R-:W1:Y:S01]  /*0c20*/  LDC.64 R32, c[0x0][0x240] ;  /* 0x00009000ff207b82 */ /* 0x000e620000000a00 */
[----:B------:R-:W4:Y:S01]  /*0c30*/  MUFU.RCP R48, R53 ;  /* 0x0000003500307308 */ /* 0x000f220000001000 */
[----:B------:R1:W-:Y:S01]  /*0c40*/  @!P0 STG.E.128 desc[UR4][R26.64+0x800], R16 ;  /* 0x000800101a008986 */ /* 0x0003e2000c101d04 */
[----:B0-----:R-:W-:Y:S01]  /*0c50*/  FMUL R49, R49, R50 ;  /* 0x0000003231317220 */ /* 0x001fe20000400000 */
[----:B------:R-:W-:Y:S01]  /*0c60*/  FADD R50, R18, -R45 ;  /* 0x8000002d12327221 */ /* 0x000fe20000000000 */
[----:B------:R-:W-:Y:S01]  /*0c70*/  FADD R45, R17, -R38 ;  /* 0x80000026112d7221 */ /* 0x000fe20000000000 */
[----:B------:R-:W-:-:S02]  /*0c80*/  @!P5 FMUL R51, R51, 16777216 ;  /* 0x4b8000003333d820 */ /* 0x000fc40000400000 */
[----:B------:R-:W-:Y:S01]  /*0c90*/  FMUL R38, R49, R50 ;  /* 0x0000003231267220 */ /* 0x000fe20000400000 */
[----:B------:R-:W-:Y:S01]  /*0ca0*/  FMUL R45, R44, R45 ;  /* 0x0000002d2c2d7220 */ /* 0x000fe20000400000 */
[----:B----4-:R-:W-:Y:S01]  /*0cb0*/  FMUL R48, R48, R51 ;  /* 0x0000003330307220 */ /* 0x010fe20000400000 */
[----:B------:R-:W-:-:S03]  /*0cc0*/  FMUL R51, R43, R46 ;  /* 0x0000002e2b337220 */ /* 0x000fc60000400000 */
[----:B------:R-:W-:Y:S01]  /*0cd0*/  FMUL R43, R48, R47 ;  /* 0x0000002f302b7220 */ /* 0x000fe20000400000 */
[----:B------:R-:W-:Y:S01]  /*0ce0*/  FFMA R40, R51, R41, R40 ;  /* 0x0000002933287223 */ /* 0x000fe20000000028 */
[----:B------:R-:W-:Y:S01]  /*0cf0*/  FFMA R10, R38, R10, R31 ;  /* 0x0000000a260a7223 */ /* 0x000fe2000000001f */
[----:B-1----:R-:W-:-:S04]  /*0d00*/  IMAD.WIDE R32, R29, 0x4, R32 ;  /* 0x000000041d207825 */ /* 0x002fc800078e0220 */
[----:B--2---:R-:W-:Y:S01]  /*0d10*/  FFMA R9, R45, R9, R22 ;  /* 0x000000092d097223 */ /* 0x004fe20000000016 */
[----:B---3--:R-:W-:Y:S01]  /*0d20*/  FFMA R11, R43, R11, R24 ;  /* 0x0000000b2b0b7223 */ /* 0x008fe20000000018 */
[----:B-----5:R-:W-:Y:S01]  /*0d30*/  FADD R14, R39, R14 ;  /* 0x0000000e270e7221 */ /* 0x020fe20000000000 */
[----:B------:R-:W-:Y:S01]  /*0d40*/  FADD R15, R42, R15 ;  /* 0x0000000f2a0f7221 */ /* 0x000fe20000000000 */
[----:B------:R-:W-:Y:S01]  /*0d50*/  FADD R13, R36, R13 ;  /* 0x0000000d240d7221 */ /* 0x000fe20000000000 */
[----:B------:R-:W-:Y:S01]  /*0d60*/  FADD R12, R37, R12 ;  /* 0x0000000c250c7221 */ /* 0x000fe20000000000 */
[----:B------:R-:W-:Y:S01]  /*0d70*/  FADD R17, R14, -R3 ;  /* 0x800000030e117221 */ /* 0x000fe20000000000 */
[----:B------:R-:W-:Y:S01]  /*0d80*/  FADD R0, R15, -R0 ;  /* 0x800000000f007221 */ /* 0x000fe20000000000 */
[----:B------:R-:W-:Y:S01]  /*0d90*/  FADD R3, R13, -R2 ;  /* 0x800000020d037221 */ /* 0x000fe20000000000 */
[----:B------:R-:W-:Y:S01]  /*0da0*/  FADD R5, R12, -R5 ;  /* 0x800000050c057221 */ /* 0x000fe20000000000 */
[----:B------:R-:W-:Y:S01]  /*0db0*/  FMUL R17, R34, R17 ;  /* 0x0000001122117220 */ /* 0x000fe20000400000 */
[----:B------:R-:W-:Y:S01]  /*0dc0*/  FMUL R0, R35, R0 ;  /* 0x0000000023007220 */ /* 0x000fe20000400000 */
[----:B------:R-:W-:Y:S01]  /*0dd0*/  FMUL R30, R30, R3 ;  /* 0x000000031e1e7220 */ /* 0x000fe20000400000 */
[----:B------:R-:W-:Y:S01]  /*0de0*/  FMUL R28, R28, R5 ;  /* 0x000000051c1c7220 */ /* 0x000fe20000400000 */
[----:B------:R-:W-:Y:S01]  /*0df0*/  FFMA R17, R17, R7, R20 ;  /* 0x0000000711117223 */ /* 0x000fe20000000014 */
[----:B------:R-:W-:Y:S01]  /*0e00*/  FFMA R0, R0, R8, R25 ;  /* 0x0000000800007223 */ /* 0x000fe20000000019 */
[----:B------:R-:W-:Y:S01]  /*0e10*/  FFMA R23, R30, R6, R23 ;  /* 0x000000061e177223 */ /* 0x000fe20000000017 */
[----:B------:R-:W-:-:S02]  /*0e20*/  FFMA R4, R28, R4, R21 ;  /* 0x000000041c047223 */ /* 0x000fc40000000015 */
[----:B------:R-:W-:Y:S02]  /*0e30*/  FSETP.GEU.AND P3, PT, R17, RZ, PT ;  /* 0x000000ff1100720b */ /* 0x000fe40003f6e000 */
[----:B------:R-:W-:Y:S02]  /*0e40*/  FSETP.GEU.AND P2, PT, R0, RZ, PT ;  /* 0x000000ff0000720b */ /* 0x000fe40003f4e000 */
[----:B------:R-:W-:Y:S02]  /*0e50*/  FSETP.GEU.AND P4, PT, R23, RZ, PT ;  /* 0x000000ff1700720b */ /* 0x000fe40003f8e000 */
[----:B------:R-:W-:Y:S02]  /*0e60*/  FSETP.GEU.AND P5, PT, R4, RZ, PT ;  /* 0x000000ff0400720b */ /* 0x000fe40003fae000 */
[----:B------:R-:W-:Y:S02]  /*0e70*/  SEL R7, R0, RZ, P2 ;  /* 0x000000ff00077207 */ /* 0x000fe40001000000 */
[----:B------:R-:W-:-:S02]  /*0e80*/  SEL R6, R17, RZ, P3 ;  /* 0x000000ff11067207 */ /* 0x000fc40001800000 */
[----:B------:R-:W-:Y:S02]  /*0e90*/  SEL R5, R23, RZ, P4 ;  /* 0x000000ff17057207 */ /* 0x000fe40002000000 */
[----:B------:R-:W-:Y:S01]  /*0ea0*/  SEL R4, R4, RZ, P5 ;  /* 0x000000ff04047207 */ /* 0x000fe20002800000 */
[----:B------:R0:W-:Y:S01]  /*0eb0*/  @!P1 STG.E.128 desc[UR4][R26.64], R12 ;  /* 0x0000000c1a009986 */ /* 0x0001e2000c101d04 */
[----:B------:R-:W-:Y:S02]  /*0ec0*/  FSETP.GEU.AND P2, PT, R10, RZ, PT ;  /* 0x000000ff0a00720b */ /* 0x000fe40003f4e000 */
[----:B------:R-:W-:Y:S01]  /*0ed0*/  FSETP.GEU.AND P3, PT, R9, RZ, PT ;  /* 0x000000ff0900720b */ /* 0x000fe20003f6e000 */
[----:B------:R0:W-:Y:S01]  /*0ee0*/  @!P1 STG.E.128 desc[UR4][R32.64], R4 ;  /* 0x0000000420009986 */ /* 0x0001e2000c101d04 */
[----:B------:R-:W-:Y:S02]  /*0ef0*/  FSETP.GEU.AND P1, PT, R11, RZ, PT ;  /* 0x000000ff0b00720b */ /* 0x000fe40003f2e000 */
[----:B------:R-:W-:-:S02]  /*0f00*/  FSETP.GEU.AND P4, PT, R40, RZ, PT ;  /* 0x000000ff2800720b */ /* 0x000fc40003f8e000 */
[----:B------:R-:W-:Y:S02]  /*0f10*/  SEL R11, R11, RZ, P1 ;  /* 0x000000ff0b0b7207 */ /* 0x000fe40000800000 */
[----:B------:R-:W-:Y:S02]  /*0f20*/  SEL R10, R10, RZ, P2 ;  /* 0x000000ff0a0a7207 */ /* 0x000fe40001000000 */
[----:B------:R-:W-:Y:S02]  /*0f30*/  SEL R9, R9, RZ, P3 ;  /* 0x000000ff09097207 */ /* 0x000fe40001800000 */
[----:B------:R-:W-:Y:S01]  /*0f40*/  SEL R8, R40, RZ, P4 ;  /* 0x000000ff28087207 */ /* 0x000fe20002000000 */
[----:B0-----:R-:W-:Y:S06]  /*0f50*/  @P0 EXIT ;  /* 0x000000000000094d */ /* 0x001fec0003800000 */
[----:B------:R-:W-:Y:S01]  /*0f60*/  STG.E.128 desc[UR4][R32.64+0x800], R8 ;  /* 0x0008000820007986 */ /* 0x000fe2000c101d04 */
[----:B------:R-:W-:Y:S05]  /*0f70*/  EXIT ;  /* 0x000000000000794d */ /* 0x000fea0003800000 */
.L_x_0:
[----:B------:R-:W-:-:S00]  /*0f80*/  BRA `(.L_x_0) ;  /* 0xfffffffc00fc7947 */ /* 0x000fc0000383ffff */
[----:B------:R-:W-:-:S00]  /*0f90*/  NOP ;  /* 0x0000000000007918 */ /* 0x000fc00000000000 */
        /* <DEDUP_REMOVED lines=14> */
.L_x_1:


//--------------------- .nv.global.init           --------------------------
	.section	.nv.global.init,"aw",@progbits
.nv.global.init:
	.type		_$_str,@object
	.size		_$_str,(_$_str_$_2 - _$_str)
_$_str:
        /*0000*/ 	.byte	0x5f, 0x5f, 0x43, 0x55, 0x44, 0x41, 0x5f, 0x46, 0x54, 0x5a, 0x00
	.type		_$_str_$_2,@object
	.size		_$_str_$_2,(.L_1 - _$_str_$_2)
_$_str_$_2:
        /*000b*/ 	.byte	0x5f, 0x5f, 0x43, 0x55, 0x44, 0x41, 0x5f, 0x50, 0x52, 0x45, 0x43, 0x5f, 0x53, 0x51, 0x52, 0x54
        /*001b*/ 	.byte	0x00
.L_1:


//--------------------- .nv.constant0.triton_poi_fused__native_batch_norm_legit_no_training_convolution_relu_4 --------------------------
	.section	.nv.constant0.triton_poi_fused__native_batch_norm_legit_no_training_convolution_relu_4,"a",@progbits
	.sectionflags	@""
	.align	4
.nv.constant0.triton_poi_fused__native_batch_norm_legit_no_training_convolution_relu_4:
	.zero		588
